	.headerflags	@"EF_CUDA_TEXMODE_UNIFIED EF_CUDA_64BIT_ADDRESS EF_CUDA_ACCELERATORS EF_CUDA_SM90 EF_CUDA_VIRTUAL_SM(EF_CUDA_SM90)"
	.elftype	@"ET_EXEC"


//--------------------- .nv.info                  --------------------------
	.section	.nv.info,"",@"SHT_CUDA_INFO"
	.align	4


	//----- nvinfo : EIATTR_REGCOUNT
	.align		4
        /*0000*/ 	.byte	0x04, 0x2f
        /*0002*/ 	.short	(.L_3 - .L_2)
	.align		4
.L_2:
        /*0004*/ 	.word	index@(triton_poi_fused__native_batch_norm_legit_no_training_add_convolution_relu_threshold_backward_1)
        /*0008*/ 	.word	0x00000018


	//----- nvinfo : EIATTR_MIN_STACK_SIZE
	.align		4
.L_3:
        /*000c*/ 	.byte	0x04, 0x12
        /*000e*/ 	.short	(.L_5 - .L_4)
	.align		4
.L_4:
        /*0010*/ 	.word	index@(triton_poi_fused__native_batch_norm_legit_no_training_add_convolution_relu_threshold_backward_1)
        /*0014*/ 	.word	0x00000000


	//----- nvinfo : EIATTR_FRAME_SIZE
	.align		4
.L_5:
        /*0018*/ 	.byte	0x04, 0x11
        /*001a*/ 	.short	(.L_7 - .L_6)
	.align		4
.L_6:
        /*001c*/ 	.word	index@(triton_poi_fused__native_batch_norm_legit_no_training_add_convolution_relu_threshold_backward_1)
        /*0020*/ 	.word	0x00000000


	//----- nvinfo : EIATTR_MIN_STACK_SIZE
	.align		4
.L_7:
        /*0024*/ 	.byte	0x04, 0x12
        /*0026*/ 	.short	(.L_9 - .L_8)
	.align		4
.L_8:
        /*0028*/ 	.word	index@(triton_poi_fused__native_batch_norm_legit_no_training_add_convolution_relu_threshold_backward_1)
        /*002c*/ 	.word	0x00000000
.L_9:


//--------------------- .nv.info.triton_poi_fused__native_batch_norm_legit_no_training_add_convolution_relu_threshold_backward_1 --------------------------
	.section	.nv.info.triton_poi_fused__native_batch_norm_legit_no_training_add_convolution_relu_threshold_backward_1,"",@"SHT_CUDA_INFO"
	.sectionflags	@""
	.align	4


	//----- nvinfo : EIATTR_CUDA_API_VERSION
	.align		4
        /*0000*/ 	.byte	0x04, 0x37
        /*0002*/ 	.short	(.L_11 - .L_10)
.L_10:
        /*0004*/ 	.word	0x0000007c


	//----- nvinfo : EIATTR_KPARAM_INFO
	.align		4
.L_11:
        /*0008*/ 	.byte	0x04, 0x17
        /*000a*/ 	.short	(.L_13 - .L_12)
.L_12:
        /*000c*/ 	.word	0x00000000
        /*0010*/ 	.short	0x0009
        /*0012*/ 	.short	0x0048
        /*0014*/ 	.byte	0x00, 0xf0, 0x11, 0x00


	//----- nvinfo : EIATTR_KPARAM_INFO
	.align		4
.L_13:
        /*0018*/ 	.byte	0x04, 0x17
        /*001a*/ 	.short	(.L_15 - .L_14)
.L_14:
        /*001c*/ 	.word	0x00000000
        /*0020*/ 	.short	0x0008
        /*0022*/ 	.short	0x0040
        /*0024*/ 	.byte	0x00, 0xf4, 0x21, 0x00


	//----- nvinfo : EIATTR_KPARAM_INFO
	.align		4
.L_15:
        /*0028*/ 	.byte	0x04, 0x17
        /*002a*/ 	.short	(.L_17 - .L_16)
.L_16:
        /*002c*/ 	.word	0x00000000
        /*0030*/ 	.short	0x0007
        /*0032*/ 	.short	0x0038
        /*0034*/ 	.byte	0x00, 0xf4, 0x21, 0x00


	//----- nvinfo : EIATTR_KPARAM_INFO
	.align		4
.L_17:
        /*0038*/ 	.byte	0x04, 0x17
        /*003a*/ 	.short	(.L_19 - .L_18)
.L_18:
        /*003c*/ 	.word	0x00000000
        /*0040*/ 	.short	0x0006
        /*0042*/ 	.short	0x0030
        /*0044*/ 	.byte	0x00, 0xf4, 0x21, 0x00


	//----- nvinfo : EIATTR_KPARAM_INFO
	.align		4
.L_19:
        /*0048*/ 	.byte	0x04, 0x17
        /*004a*/ 	.short	(.L_21 - .L_20)
.L_20:
        /*004c*/ 	.word	0x00000000
        /*0050*/ 	.short	0x0005
        /*0052*/ 	.short	0x0028
        /*0054*/ 	.byte	0x00, 0xf4, 0x21, 0x00


	//----- nvinfo : EIATTR_KPARAM_INFO
	.align		4
.L_21:
        /*0058*/ 	.byte	0x04, 0x17
        /*005a*/ 	.short	(.L_23 - .L_22)
.L_22:
        /*005c*/ 	.word	0x00000000
        /*0060*/ 	.short	0x0004
        /*0062*/ 	.short	0x0020
        /*0064*/ 	.byte	0x00, 0xf4, 0x21, 0x00


	//----- nvinfo : EIATTR_KPARAM_INFO
	.align		4
.L_23:
        /*0068*/ 	.byte	0x04, 0x17
        /*006a*/ 	.short	(.L_25 - .L_24)
.L_24:
        /*006c*/ 	.word	0x00000000
        /*0070*/ 	.short	0x0003
        /*0072*/ 	.short	0x0018
        /*0074*/ 	.byte	0x00, 0xf4, 0x21, 0x00


	//----- nvinfo : EIATTR_KPARAM_INFO
	.align		4
.L_25:
        /*0078*/ 	.byte	0x04, 0x17
        /*007a*/ 	.short	(.L_27 - .L_26)
.L_26:
        /*007c*/ 	.word	0x00000000
        /*0080*/ 	.short	0x0002
        /*0082*/ 	.short	0x0010
        /*0084*/ 	.byte	0x00, 0xf4, 0x21, 0x00


	//----- nvinfo : EIATTR_KPARAM_INFO
	.align		4
.L_27:
        /*0088*/ 	.byte	0x04, 0x17
        /*008a*/ 	.short	(.L_29 - .L_28)
.L_28:
        /*008c*/ 	.word	0x00000000
        /*0090*/ 	.short	0x0001
        /*0092*/ 	.short	0x0008
        /*0094*/ 	.byte	0x00, 0xf4, 0x21, 0x00


	//----- nvinfo : EIATTR_KPARAM_INFO
	.align		4
.L_29:
        /*0098*/ 	.byte	0x04, 0x17
        /*009a*/ 	.short	(.L_31 - .L_30)
.L_30:
        /*009c*/ 	.word	0x00000000
        /*00a0*/ 	.short	0x0000
        /*00a2*/ 	.short	0x0000
        /*00a4*/ 	.byte	0x00, 0xf4, 0x21, 0x00


	//----- nvinfo : EIATTR_SPARSE_MMA_MASK
	.align		4
.L_31:
        /*00a8*/ 	.byte	0x03, 0x50
        /*00aa*/ 	.short	0x0000


	//----- nvinfo : EIATTR_MAXREG_COUNT
	.align		4
        /*00ac*/ 	.byte	0x03, 0x1b
        /*00ae*/ 	.short	0x00ff


	//----- nvinfo : EIATTR_EXIT_INSTR_OFFSETS
	.align		4
        /*00b0*/ 	.byte	0x04, 0x1c
        /*00b2*/ 	.short	(.L_33 - .L_32)


	//   ....[0]....
.L_32:
        /*00b4*/ 	.word	0x00000450


	//   ....[1]....
        /*00b8*/ 	.word	0x00000470


	//----- nvinfo : EIATTR_REQNTID
	.align		4
.L_33:
        /*00bc*/ 	.byte	0x04, 0x10
        /*00be*/ 	.short	(.L_35 - .L_34)
.L_34:
        /*00c0*/ 	.word	0x00000080
        /*00c4*/ 	.word	0x00000001
        /*00c8*/ 	.word	0x00000001


	//----- nvinfo : EIATTR_CBANK_PARAM_SIZE
	.align		4
.L_35:
        /*00cc*/ 	.byte	0x03, 0x19
        /*00ce*/ 	.short	0x004c


	//----- nvinfo : EIATTR_PARAM_CBANK
	.align		4
        /*00d0*/ 	.byte	0x04, 0x0a
        /*00d2*/ 	.short	(.L_37 - .L_36)
	.align		4
.L_36:
        /*00d4*/ 	.word	index@(.nv.constant0.triton_poi_fused__native_batch_norm_legit_no_training_add_convolution_relu_threshold_backward_1)
        /*00d8*/ 	.short	0x0210
        /*00da*/ 	.short	0x004c


	//----- nvinfo : EIATTR_SW_WAR
	.align		4
.L_37:
        /*00dc*/ 	.byte	0x04, 0x36
        /*00de*/ 	.short	(.L_39 - .L_38)
.L_38:
        /*00e0*/ 	.word	0x00000008
.L_39:


//--------------------- .nv.callgraph             --------------------------
	.section	.nv.callgraph,"",@"SHT_CUDA_CALLGRAPH"
	.align	4
	.sectionentsize	8
	.align		4
        /*0000*/ 	.word	0x00000000
	.align		4
        /*0004*/ 	.word	0xffffffff
	.align		4
        /*0008*/ 	.word	0x00000000
	.align		4
        /*000c*/ 	.word	0xfffffffe
	.align		4
        /*0010*/ 	.word	0x00000000
	.align		4
        /*0014*/ 	.word	0xfffffffd
	.align		4
        /*0018*/ 	.word	0x00000000
	.align		4
        /*001c*/ 	.word	0xfffffffc


//--------------------- .nv.constant4             --------------------------
	.section	.nv.constant4,"a",@progbits
	.align	8
	.align		8
.nv.constant4:
        /*0000*/ 	.dword	_$_str
	.align		8
        /*0008*/ 	.dword	_$_str_$_2


//--------------------- .text.triton_poi_fused__native_batch_norm_legit_no_training_add_convolution_relu_threshold_backward_1 --------------------------
	.section	.text.triton_poi_fused__native_batch_norm_legit_no_training_add_convolution_relu_threshold_backward_1,"ax",@progbits
	.align	128
        .global         triton_poi_fused__native_batch_norm_legit_no_training_add_convolution_relu_threshold_backward_1
        .type           triton_poi_fused__native_batch_norm_legit_no_training_add_convolution_relu_threshold_backward_1,@function
        .size           triton_poi_fused__native_batch_norm_legit_no_training_add_convolution_relu_threshold_backward_1,(.L_x_1 - triton_poi_fused__native_batch_norm_legit_no_training_add_convolution_relu_threshold_backward_1)
        .other          triton_poi_fused__native_batch_norm_legit_no_training_add_convolution_relu_threshold_backward_1,@"STO_CUDA_ENTRY STV_DEFAULT"
triton_poi_fused__native_batch_norm_legit_no_training_add_convolution_relu_threshold_backward_1:
.text.triton_poi_fused__native_batch_norm_legit_no_training_add_convolution_relu_threshold_backward_1:
[----:B------:R-:W0:Y:S01]  /*0000*/  LDC R1, c[0x0][0x28] ;  /* 0x00000a00ff017b82 */ /* 0x000e220000000800 */
[----:B------:R-:W1:Y:S01]  /*0010*/  S2R R0, SR_TID.X ;  /* 0x0000000000007919 */ /* 0x000e620000002100 */
[----:B------:R-:W-:Y:S01]  /*0020*/  CS2R R8, SRZ ;  /* 0x0000000000087805 */ /* 0x000fe2000001ff00 */
[----:B------:R-:W-:-:S05]  /*0030*/  ULDC.64 UR4, c[0x0][0x208] ;  /* 0x0000820000047ab9 */ /* 0x000fca0000000a00 */
[----:B------:R-:W2:Y:S01]  /*0040*/  LDC.64 R16, c[0x0][0x218] ;  /* 0x00008600ff107b82 */ /* 0x000ea20000000a00 */
[----:B------:R-:W3:Y:S07]  /*0050*/  S2R R3, SR_CTAID.X ;  /* 0x0000000000037919 */ /* 0x000eee0000002500 */
[----:B------:R-:W4:Y:S08]  /*0060*/  LDC.64 R14, c[0x0][0x210] ;  /* 0x00008400ff0e7b82 */ /* 0x000f300000000a00 */
[----:B------:R-:W5:Y:S08]  /*0070*/  LDC.64 R18, c[0x0][0x220] ;  /* 0x00008800ff127b82 */ /* 0x000f700000000a00 */
[----:B------:R-:W2:Y:S08]  /*0080*/  LDC.64 R10, c[0x0][0x240] ;  /* 0x00009000ff0a7b82 */ /* 0x000eb00000000a00 */
[----:B------:R-:W2:Y:S01]  /*0090*/  LDC.64 R6, c[0x0][0x230] ;  /* 0x00008c00ff067b82 */ /* 0x000ea20000000a00 */
[----:B-1----:R-:W-:Y:S01]  /*00a0*/  LOP3.LUT R0, R0, 0x7f, RZ, 0xc0, !PT ;  /* 0x0000007f00007812 */ /* 0x002fe200078ec0ff */
[----:B------:R-:W-:Y:S01]  /*00b0*/  HFMA2.MMA R12, -RZ, RZ, 0, 0 ;  /* 0x00000000ff0c7435 */ /* 0x000fe200000001ff */
[----:B---3--:R-:W-:Y:S01]  /*00c0*/  SHF.R.S32.HI R5, RZ, 0x18, R3 ;  /* 0x00000018ff057819 */ /* 0x008fe20000011403 */
[----:B------:R-:W-:-:S02]  /*00d0*/  ULDC.64 UR6, c[0x0][0x250] ;  /* 0x0000940000067ab9 */ /* 0x000fc40000000a00 */
[----:B------:R-:W-:Y:S01]  /*00e0*/  IMAD R0, R3, 0x80, R0 ;  /* 0x0000008003007824 */ /* 0x000fe200078e0200 */
[----:B------:R-:W-:Y:S01]  /*00f0*/  SGXT R5, R5, 0x1 ;  /* 0x000000010505781a */ /* 0x000fe20000000200 */
[----:B------:R-:W1:Y:S03]  /*0100*/  LDC.64 R2, c[0x0][0x228] ;  /* 0x00008a00ff027b82 */ /* 0x000e660000000a00 */
[----:B------:R-:W-:Y:S02]  /*0110*/  LEA.HI R5, R5, R0, RZ, 0x4 ;  /* 0x0000000005057211 */ /* 0x000fe400078f20ff */
[----:B------:R-:W-:Y:S02]  /*0120*/  ISETP.GE.AND P0, PT, R0, 0x100, PT ;  /* 0x000001000000780c */ /* 0x000fe40003f06270 */
[----:B------:R-:W-:-:S04]  /*0130*/  SHF.R.S32.HI R5, RZ, 0x4, R5 ;  /* 0x00000004ff057819 */ /* 0x000fc80000011405 */
[----:B------:R-:W-:-:S04]  /*0140*/  LEA.HI R4, R5, R5, RZ, 0x2 ;  /* 0x0000000505047211 */ /* 0x000fc800078f10ff */
[----:B------:R-:W-:-:S05]  /*0150*/  LOP3.LUT R4, R4, 0xfffffffc, RZ, 0xc0, !PT ;  /* 0xfffffffc04047812 */ /* 0x000fca00078ec0ff */
[----:B------:R-:W-:Y:S02]  /*0160*/  IMAD.IADD R13, R5, 0x1, -R4 ;  /* 0x00000001050d7824 */ /* 0x000fe400078e0a04 */
[----:B------:R-:W3:Y:S02]  /*0170*/  LDC.64 R4, c[0x0][0x238] ;  /* 0x00008e00ff047b82 */ /* 0x000ee40000000a00 */
[----:B-1----:R-:W-:-:S05]  /*0180*/  IMAD.WIDE R2, R13, 0x4, R2 ;  /* 0x000000040d027825 */ /* 0x002fca00078e0202 */
[----:B------:R4:W3:Y:S01]  /*0190*/  @!P0 LDG.E.EL R8, desc[UR4][R2.64] ;  /* 0x0000000402088981 */ /* 0x0008e2000c2e1900 */
[----:B--2---:R-:W-:-:S04]  /*01a0*/  IMAD.WIDE R16, R13, 0x4, R16 ;  /* 0x000000040d107825 */ /* 0x004fc800078e0210 */
[----:B-----5:R-:W-:Y:S01]  /*01b0*/  IMAD.WIDE R18, R13, 0x4, R18 ;  /* 0x000000040d127825 */ /* 0x020fe200078e0212 */
[----:B------:R1:W2:Y:S03]  /*01c0*/  @!P0 LDG.E.EL R9, desc[UR4][R16.64] ;  /* 0x0000000410098981 */ /* 0x0002a6000c2e1900 */
[----:B0-----:R-:W-:-:S04]  /*01d0*/  IMAD.WIDE R20, R0, 0x4, R10 ;  /* 0x0000000400147825 */ /* 0x001fc800078e020a */
[----:B----4-:R-:W-:Y:S01]  /*01e0*/  IMAD.WIDE R2, R0, 0x4, R14 ;  /* 0x0000000400027825 */ /* 0x010fe200078e020e */
[----:B------:R-:W-:-:S04]  /*01f0*/  CS2R R14, SRZ ;  /* 0x00000000000e7805 */ /* 0x000fc8000001ff00 */
[----:B------:R-:W2:Y:S01]  /*0200*/  @!P0 LDG.E R12, desc[UR4][R2.64] ;  /* 0x00000004020c8981 */ /* 0x000ea2000c1e1900 */
[C---:B------:R-:W-:Y:S01]  /*0210*/  IMAD.WIDE R6, R13.reuse, 0x4, R6 ;  /* 0x000000040d067825 */ /* 0x040fe200078e0206 */
[----:B-1----:R-:W-:Y:S02]  /*0220*/  MOV R16, RZ ;  /* 0x000000ff00107202 */ /* 0x002fe40000000f00 */
[----:B------:R0:W4:Y:S01]  /*0230*/  @!P0 LDG.E.EL R14, desc[UR4][R18.64] ;  /* 0x00000004120e8981 */ /* 0x000122000c2e1900 */
[----:B---3--:R-:W-:Y:S02]  /*0240*/  IMAD.WIDE R10, R13, 0x4, R4 ;  /* 0x000000040d0a7825 */ /* 0x008fe400078e0204 */
[----:B------:R-:W1:Y:S01]  /*0250*/  LDC.64 R4, c[0x0][0x248] ;  /* 0x00009200ff047b82 */ /* 0x000e620000000a00 */
[----:B------:R-:W3:Y:S01]  /*0260*/  @!P0 LDG.E R15, desc[UR4][R20.64] ;  /* 0x00000004140f8981 */ /* 0x000ee2000c1e1900 */
[----:B------:R-:W-:-:S03]  /*0270*/  IMAD.MOV.U32 R13, RZ, RZ, RZ ;  /* 0x000000ffff0d7224 */ /* 0x000fc600078e00ff */
[----:B------:R-:W5:Y:S04]  /*0280*/  @!P0 LDG.E.EL R16, desc[UR4][R10.64] ;  /* 0x000000040a108981 */ /* 0x000f68000c2e1900 */
[----:B------:R1:W5:Y:S01]  /*0290*/  @!P0 LDG.E.EL R13, desc[UR4][R6.64] ;  /* 0x00000004060d8981 */ /* 0x000362000c2e1900 */
[----:B0-----:R-:W-:Y:S02]  /*02a0*/  IMAD.MOV.U32 R18, RZ, RZ, 0x3e800000 ;  /* 0x3e800000ff127424 */ /* 0x001fe400078e00ff */
[----:B-1----:R-:W-:-:S04]  /*02b0*/  IMAD.WIDE R4, R0, 0x4, R4 ;  /* 0x0000000400047825 */ /* 0x002fc800078e0204 */
[----:B------:R-:W-:-:S04]  /*02c0*/  FADD R8, R8, 9.9999997473787516356e-06 ;  /* 0x3727c5ac08087421 */ /* 0x000fc80000000000 */
[----:B------:R-:W0:Y:S02]  /*02d0*/  MUFU.SQRT R17, R8 ;  /* 0x0000000800117308 */ /* 0x000e240000002000 */
[C---:B0-----:R-:W-:Y:S02]  /*02e0*/  FSETP.GT.AND P1, PT, R17.reuse, 8.50705917302346158658e+37, PT ;  /* 0x7e8000001100780b */ /* 0x041fe40003f24000 */
[----:B------:R-:W-:-:S11]  /*02f0*/  FSETP.GEU.AND P2, PT, R17, 1.175494350822287508e-38, PT ;  /* 0x008000001100780b */ /* 0x000fd60003f4e000 */
[----:B------:R-:W-:-:S04]  /*0300*/  @P1 FMUL R17, R17, 0.25 ;  /* 0x3e80000011111820 */ /* 0x000fc80000400000 */
[----:B------:R-:W-:-:S06]  /*0310*/  @!P2 FMUL R17, R17, 16777216 ;  /* 0x4b8000001111a820 */ /* 0x000fcc0000400000 */
[----:B------:R-:W0:Y:S01]  /*0320*/  MUFU.RCP R17, R17 ;  /* 0x0000001100117308 */ /* 0x000e220000001000 */
[----:B------:R-:W-:Y:S01]  /*0330*/  FSEL R18, R18, 1, P1 ;  /* 0x3f80000012127808 */ /* 0x000fe20000800000 */
[----:B--2---:R-:W-:-:S04]  /*0340*/  FADD R9, R9, R12 ;  /* 0x0000000c09097221 */ /* 0x004fc80000000000 */
[----:B------:R-:W-:Y:S01]  /*0350*/  @!P2 FMUL R18, R18, 16777216 ;  /* 0x4b8000001212a820 */ /* 0x000fe20000400000 */
[----:B----4-:R-:W-:Y:S01]  /*0360*/  FADD R14, R9, -R14 ;  /* 0x8000000e090e7221 */ /* 0x010fe20000000000 */
[----:B---3--:R-:W-:Y:S02]  /*0370*/  FSETP.GEU.AND P1, PT, R15, RZ, PT ;  /* 0x000000ff0f00720b */ /* 0x008fe40003f2e000 */
[----:B0-----:R-:W-:Y:S02]  /*0380*/  FMUL R7, R17, R18 ;  /* 0x0000001211077220 */ /* 0x001fe40000400000 */
[----:B------:R-:W-:Y:S02]  /*0390*/  FSEL R6, R15, RZ, P1 ;  /* 0x000000ff0f067208 */ /* 0x000fe40000800000 */
[----:B------:R-:W-:-:S04]  /*03a0*/  FMUL R7, R14, R7 ;  /* 0x000000070e077220 */ /* 0x000fc80000400000 */
[----:B-----5:R-:W-:-:S04]  /*03b0*/  FFMA R7, R7, R13, R16 ;  /* 0x0000000d07077223 */ /* 0x020fc80000000010 */
[----:B------:R-:W-:Y:S01]  /*03c0*/  FADD R8, R7, R6 ;  /* 0x0000000607087221 */ /* 0x000fe20000000000 */
[----:B------:R-:W-:-:S04]  /*03d0*/  FSETP.GEU.AND P1, PT, R6, -R7, PT ;  /* 0x800000070600720b */ /* 0x000fc80003f2e000 */
[----:B------:R-:W-:Y:S02]  /*03e0*/  FSEL R11, R8, RZ, P1 ;  /* 0x000000ff080b7208 */ /* 0x000fe40000800000 */
[----:B------:R-:W-:Y:S01]  /*03f0*/  IADD3 R6, P1, R0, UR6, RZ ;  /* 0x0000000600067c10 */ /* 0x000fe2000ff3e0ff */
[----:B------:R0:W-:Y:S01]  /*0400*/  @!P0 STG.E desc[UR4][R2.64], R9 ;  /* 0x0000000902008986 */ /* 0x0001e2000c101904 */
[----:B------:R-:W-:Y:S02]  /*0410*/  FSETP.GTU.AND P2, PT, R11, RZ, PT ;  /* 0x000000ff0b00720b */ /* 0x000fe40003f4c000 */
[----:B------:R-:W-:Y:S01]  /*0420*/  LEA.HI.X.SX32 R7, R0, UR7, 0x1, P1 ;  /* 0x0000000700077c11 */ /* 0x000fe200088f0eff */
[----:B------:R0:W-:Y:S01]  /*0430*/  @!P0 STG.E desc[UR4][R4.64], R11 ;  /* 0x0000000b04008986 */ /* 0x0001e2000c101904 */
[----:B------:R-:W-:Y:S01]  /*0440*/  SEL R13, RZ, 0x1, P2 ;  /* 0x00000001ff0d7807 */ /* 0x000fe20001000000 */
[----:B0-----:R-:W-:Y:S08]  /*0450*/  @P0 EXIT ;  /* 0x000000000000094d */ /* 0x001ff00003800000 */
[----:B------:R-:W-:Y:S01]  /*0460*/  STG.E.U8 desc[UR4][R6.64], R13 ;  /* 0x0000000d06007986 */ /* 0x000fe2000c101104 */
[----:B------:R-:W-:Y:S05]  /*0470*/  EXIT ;  /* 0x000000000000794d */ /* 0x000fea0003800000 */
.L_x_0:
[----:B------:R-:W-:-:S00]  /*0480*/  BRA `(.L_x_0) ;  /* 0xfffffffc00fc7947 */ /* 0x000fc0000383ffff */
[----:B------:R-:W-:-:S00]  /*0490*/  NOP ;  /* 0x0000000000007918 */ /* 0x000fc00000000000 */
        /* <DEDUP_REMOVED lines=14> */
.L_x_1:


//--------------------- .nv.global.init           --------------------------
	.section	.nv.global.init,"aw",@progbits
.nv.global.init:
	.type		_$_str,@object
	.size		_$_str,(_$_str_$_2 - _$_str)
_$_str:
        /*0000*/ 	.byte	0x5f, 0x5f, 0x43, 0x55, 0x44, 0x41, 0x5f, 0x46, 0x54, 0x5a, 0x00
	.type		_$_str_$_2,@object
	.size		_$_str_$_2,(.L_1 - _$_str_$_2)
_$_str_$_2:
        /*000b*/ 	.byte	0x5f, 0x5f, 0x43, 0x55, 0x44, 0x41, 0x5f, 0x50, 0x52, 0x45, 0x43, 0x5f, 0x53, 0x51, 0x52, 0x54
        /*001b*/ 	.byte	0x00
.L_1:


//--------------------- .nv.constant0.triton_poi_fused__native_batch_norm_legit_no_training_add_convolution_relu_threshold_backward_1 --------------------------
	.section	.nv.constant0.triton_poi_fused__native_batch_norm_legit_no_training_add_convolution_relu_threshold_backward_1,"a",@progbits
	.sectionflags	@""
	.align	4
.nv.constant0.triton_poi_fused__native_batch_norm_legit_no_training_add_convolution_relu_threshold_backward_1:
	.zero		604
